//
// Generated by NVIDIA NVVM Compiler
//
// Compiler Build ID: CL-36424714
// Cuda compilation tools, release 13.0, V13.0.88
// Based on NVVM 20.0.0
//

.version 9.0
.target sm_100
.address_size 64

	// .globl	_Z11bubble_sortPfi

.visible .entry _Z11bubble_sortPfi(
	.param .u64 .ptr .align 1 _Z11bubble_sortPfi_param_0,
	.param .u32 _Z11bubble_sortPfi_param_1
)
{
	.reg .pred 	%p<27>;
	.reg .b16 	%rs<17>;
	.reg .b32 	%r<32>;
	.reg .b32 	%f<46>;
	.reg .b64 	%rd<13>;

	ld.param.u64 	%rd8, [_Z11bubble_sortPfi_param_0];
	ld.param.u32 	%r17, [_Z11bubble_sortPfi_param_1];
	cvta.to.global.u64 	%rd1, %rd8;
	add.s32 	%r1, %r17, -1;
	setp.lt.s32 	%p1, %r17, 2;
	@%p1 bra 	$L__BB0_42;
	add.s32 	%r2, %r17, -2;
	cvt.u16.u32 	%rs1, %r17;
	add.s64 	%rd2, %rd1, 16;
	mov.b32 	%r27, 0;
	mov.b16 	%rs15, 0;
	mov.u16 	%rs16, %rs15;
	mov.u32 	%r26, %r1;
$L__BB0_2:
	sub.s32 	%r19, %r27, %r17;
	setp.gt.s32 	%p2, %r19, -2;
	@%p2 bra 	$L__BB0_41;
	sub.s32 	%r21, %r2, %r27;
	setp.lt.u32 	%p3, %r21, 7;
	mov.b32 	%r30, 0;
	@%p3 bra 	$L__BB0_22;
	and.b32  	%r30, %r26, -8;
	ld.global.f32 	%f33, [%rd1];
	neg.s32 	%r28, %r30;
	mov.u64 	%rd12, %rd2;
$L__BB0_5:
	.pragma "nounroll";
	ld.global.f32 	%f34, [%rd12+-12];
	setp.leu.f32 	%p4, %f33, %f34;
	@%p4 bra 	$L__BB0_7;
	st.global.f32 	[%rd12+-16], %f34;
	st.global.f32 	[%rd12+-12], %f33;
	mov.f32 	%f34, %f33;
$L__BB0_7:
	ld.global.f32 	%f35, [%rd12+-8];
	setp.leu.f32 	%p5, %f34, %f35;
	@%p5 bra 	$L__BB0_9;
	st.global.f32 	[%rd12+-12], %f35;
	st.global.f32 	[%rd12+-8], %f34;
	mov.f32 	%f35, %f34;
$L__BB0_9:
	ld.global.f32 	%f36, [%rd12+-4];
	setp.leu.f32 	%p6, %f35, %f36;
	@%p6 bra 	$L__BB0_11;
	st.global.f32 	[%rd12+-8], %f36;
	st.global.f32 	[%rd12+-4], %f35;
	mov.f32 	%f36, %f35;
$L__BB0_11:
	ld.global.f32 	%f37, [%rd12];
	setp.leu.f32 	%p7, %f36, %f37;
	@%p7 bra 	$L__BB0_13;
	st.global.f32 	[%rd12+-4], %f37;
	st.global.f32 	[%rd12], %f36;
	mov.f32 	%f37, %f36;
$L__BB0_13:
	ld.global.f32 	%f38, [%rd12+4];
	setp.leu.f32 	%p8, %f37, %f38;
	@%p8 bra 	$L__BB0_15;
	st.global.f32 	[%rd12], %f38;
	st.global.f32 	[%rd12+4], %f37;
	mov.f32 	%f38, %f37;
$L__BB0_15:
	ld.global.f32 	%f39, [%rd12+8];
	setp.leu.f32 	%p9, %f38, %f39;
	@%p9 bra 	$L__BB0_17;
	st.global.f32 	[%rd12+4], %f39;
	st.global.f32 	[%rd12+8], %f38;
	mov.f32 	%f39, %f38;
$L__BB0_17:
	ld.global.f32 	%f40, [%rd12+12];
	setp.leu.f32 	%p10, %f39, %f40;
	@%p10 bra 	$L__BB0_19;
	st.global.f32 	[%rd12+8], %f40;
	st.global.f32 	[%rd12+12], %f39;
	mov.f32 	%f40, %f39;
$L__BB0_19:
	ld.global.f32 	%f33, [%rd12+16];
	setp.leu.f32 	%p11, %f40, %f33;
	@%p11 bra 	$L__BB0_21;
	st.global.f32 	[%rd12+12], %f33;
	st.global.f32 	[%rd12+16], %f40;
	mov.f32 	%f33, %f40;
$L__BB0_21:
	add.s32 	%r28, %r28, 8;
	add.s64 	%rd12, %rd12, 32;
	setp.ne.s32 	%p12, %r28, 0;
	@%p12 bra 	$L__BB0_5;
$L__BB0_22:
	and.b32  	%r22, %r26, 7;
	setp.eq.s32 	%p13, %r22, 0;
	@%p13 bra 	$L__BB0_41;
	not.b16 	%rs10, %rs16;
	add.s16 	%rs11, %rs10, %rs1;
	cvt.u32.u16 	%r23, %rs11;
	and.b32  	%r10, %r23, 7;
	add.s32 	%r24, %r10, -1;
	setp.lt.u32 	%p14, %r24, 3;
	@%p14 bra 	$L__BB0_32;
	mul.wide.u32 	%rd9, %r30, 4;
	add.s64 	%rd5, %rd1, %rd9;
	ld.global.f32 	%f19, [%rd5];
	ld.global.f32 	%f42, [%rd5+4];
	setp.leu.f32 	%p15, %f19, %f42;
	@%p15 bra 	$L__BB0_26;
	st.global.f32 	[%rd5], %f42;
	st.global.f32 	[%rd5+4], %f19;
	mov.f32 	%f42, %f19;
$L__BB0_26:
	ld.global.f32 	%f43, [%rd5+8];
	setp.leu.f32 	%p16, %f42, %f43;
	@%p16 bra 	$L__BB0_28;
	st.global.f32 	[%rd5+4], %f43;
	st.global.f32 	[%rd5+8], %f42;
	mov.f32 	%f43, %f42;
$L__BB0_28:
	ld.global.f32 	%f44, [%rd5+12];
	setp.leu.f32 	%p17, %f43, %f44;
	@%p17 bra 	$L__BB0_30;
	st.global.f32 	[%rd5+8], %f44;
	st.global.f32 	[%rd5+12], %f43;
	mov.f32 	%f44, %f43;
$L__BB0_30:
	add.s32 	%r30, %r30, 4;
	ld.global.f32 	%f26, [%rd5+16];
	setp.leu.f32 	%p18, %f44, %f26;
	@%p18 bra 	$L__BB0_32;
	st.global.f32 	[%rd5+12], %f26;
	st.global.f32 	[%rd5+16], %f44;
$L__BB0_32:
	and.b32  	%r25, %r10, 3;
	setp.eq.s32 	%p19, %r25, 0;
	@%p19 bra 	$L__BB0_41;
	xor.b16  	%rs12, %rs15, 3;
	add.s16 	%rs5, %rs12, %rs1;
	and.b16  	%rs13, %rs5, 3;
	setp.eq.s16 	%p20, %rs13, 1;
	@%p20 bra 	$L__BB0_38;
	mul.wide.u32 	%rd10, %r30, 4;
	add.s64 	%rd6, %rd1, %rd10;
	ld.global.f32 	%f27, [%rd6];
	ld.global.f32 	%f45, [%rd6+4];
	setp.leu.f32 	%p21, %f27, %f45;
	@%p21 bra 	$L__BB0_36;
	st.global.f32 	[%rd6], %f45;
	st.global.f32 	[%rd6+4], %f27;
	mov.f32 	%f45, %f27;
$L__BB0_36:
	add.s32 	%r30, %r30, 2;
	ld.global.f32 	%f30, [%rd6+8];
	setp.leu.f32 	%p22, %f45, %f30;
	@%p22 bra 	$L__BB0_38;
	st.global.f32 	[%rd6+4], %f30;
	st.global.f32 	[%rd6+8], %f45;
$L__BB0_38:
	and.b16  	%rs14, %rs5, 1;
	setp.eq.b16 	%p23, %rs14, 1;
	not.pred 	%p24, %p23;
	@%p24 bra 	$L__BB0_41;
	mul.wide.u32 	%rd11, %r30, 4;
	add.s64 	%rd7, %rd1, %rd11;
	ld.global.f32 	%f31, [%rd7];
	ld.global.f32 	%f32, [%rd7+4];
	setp.leu.f32 	%p25, %f31, %f32;
	@%p25 bra 	$L__BB0_41;
	st.global.f32 	[%rd7], %f32;
	st.global.f32 	[%rd7+4], %f31;
$L__BB0_41:
	add.s32 	%r27, %r27, 1;
	add.s32 	%r26, %r26, -1;
	setp.ne.s32 	%p26, %r27, %r1;
	add.s16 	%rs16, %rs16, 1;
	add.s16 	%rs15, %rs15, 1;
	@%p26 bra 	$L__BB0_2;
$L__BB0_42:
	ret;

}


// ===== COMPILED SASS (sm_100) =====

	.target	sm_100

	.elftype	@"ET_EXEC"


//--------------------- .note.nv.tkinfo           --------------------------
	.section	.note.nv.tkinfo,"",@"SHT_NOTE"
	.sectionflags	@"SHF_NOTE_NV_TKINFO"
	.tkinfo
        /*0018*/ 	.word	0x00000002
        /*0030*/ 	.string	""
        /*0030*/ 	.string	"ptxas"
        /*0030*/ 	.string	"Cuda compilation tools, release 13.0, V13.0.88"
        /*0030*/ 	.string	"Build cuda_13.0.r13.0/compiler.36424714_0"
        /*0030*/ 	.string	"-arch sm_100 -m 64 "



//--------------------- .note.nv.cuinfo           --------------------------
	.section	.note.nv.cuinfo,"",@"SHT_NOTE"
	.sectionflags	@"SHF_NOTE_NV_CUINFO"
        /*0018*/ 	.short	0x0002
        /*001a*/ 	.short	0x0064
        /*001c*/ 	.short	0x0082
	.zero		2


//--------------------- .nv.info                  --------------------------
	.section	.nv.info,"",@"SHT_CUDA_INFO"
	.align	4


	//----- nvinfo : EIATTR_REGCOUNT
	.align		4
        /*0000*/ 	.byte	0x04, 0x2f
        /*0002*/ 	.short	(.L_1 - .L_0)
	.align		4
.L_0:
        /*0004*/ 	.word	index@(_Z11bubble_sortPfi)
        /*0008*/ 	.word	0x00000018


	//----- nvinfo : EIATTR_FRAME_SIZE
	.align		4
.L_1:
        /*000c*/ 	.byte	0x04, 0x11
        /*000e*/ 	.short	(.L_3 - .L_2)
	.align		4
.L_2:
        /*0010*/ 	.word	index@(_Z11bubble_sortPfi)
        /*0014*/ 	.word	0x00000000


	//----- nvinfo : EIATTR_MIN_STACK_SIZE
	.align		4
.L_3:
        /*0018*/ 	.byte	0x04, 0x12
        /*001a*/ 	.short	(.L_5 - .L_4)
	.align		4
.L_4:
        /*001c*/ 	.word	index@(_Z11bubble_sortPfi)
        /*0020*/ 	.word	0x00000000
.L_5:


//--------------------- .nv.compat                --------------------------
	.section	.nv.compat,"",@"SHT_CUDA_COMPAT_INFO"
	.align	4
        /*0000*/ 	.byte	0x02, 0x09, 0x00, 0x00, 0x02, 0x02, 0x01, 0x00, 0x02, 0x05, 0x05, 0x00, 0x03, 0x07, 0x01, 0x01
        /*0010*/ 	.byte	0x02, 0x03, 0x00, 0x00, 0x02, 0x06, 0x01, 0x00, 0x04, 0x0b, 0x08, 0x00, 0x09, 0x00, 0x00, 0x00
        /*0020*/ 	.byte	0x00, 0x00, 0x00, 0x00


//--------------------- .nv.info._Z11bubble_sortPfi --------------------------
	.section	.nv.info._Z11bubble_sortPfi,"",@"SHT_CUDA_INFO"
	.sectionflags	@""
	.align	4


	//----- nvinfo : EIATTR_CUDA_API_VERSION
	.align		4
        /*0000*/ 	.byte	0x04, 0x37
        /*0002*/ 	.short	(.L_7 - .L_6)
.L_6:
        /*0004*/ 	.word	0x00000082


	//----- nvinfo : EIATTR_KPARAM_INFO
	.align		4
.L_7:
        /*0008*/ 	.byte	0x04, 0x17
        /*000a*/ 	.short	(.L_9 - .L_8)
.L_8:
        /*000c*/ 	.word	0x00000000
        /*0010*/ 	.short	0x0001
        /*0012*/ 	.short	0x0008
        /*0014*/ 	.byte	0x00, 0xf0, 0x11, 0x00


	//----- nvinfo : EIATTR_KPARAM_INFO
	.align		4
.L_9:
        /*0018*/ 	.byte	0x04, 0x17
        /*001a*/ 	.short	(.L_11 - .L_10)
.L_10:
        /*001c*/ 	.word	0x00000000
        /*0020*/ 	.short	0x0000
        /*0022*/ 	.short	0x0000
        /*0024*/ 	.byte	0x00, 0xf5, 0x21, 0x00


	//----- nvinfo : EIATTR_SPARSE_MMA_MASK
	.align		4
.L_11:
        /*0028*/ 	.byte	0x03, 0x50
        /*002a*/ 	.short	0x0000


	//----- nvinfo : EIATTR_MAXREG_COUNT
	.align		4
        /*002c*/ 	.byte	0x03, 0x1b
        /*002e*/ 	.short	0x00ff


	//----- nvinfo : EIATTR_MERCURY_ISA_VERSION
	.align		4
        /*0030*/ 	.byte	0x03, 0x5f
        /*0032*/ 	.short	0x0101


	//----- nvinfo : EIATTR_VRC_CTA_INIT_COUNT
	.align		4
        /*0034*/ 	.byte	0x02, 0x4a
	.zero		1
	.zero		1


	//----- nvinfo : EIATTR_EXIT_INSTR_OFFSETS
	.align		4
        /*0038*/ 	.byte	0x04, 0x1c
        /*003a*/ 	.short	(.L_13 - .L_12)


	//   ....[0]....
.L_12:
        /*003c*/ 	.word	0x00000030


	//   ....[1]....
        /*0040*/ 	.word	0x000008e0


	//----- nvinfo : EIATTR_CBANK_PARAM_SIZE
	.align		4
.L_13:
        /*0044*/ 	.byte	0x03, 0x19
        /*0046*/ 	.short	0x000c


	//----- nvinfo : EIATTR_PARAM_CBANK
	.align		4
        /*0048*/ 	.byte	0x04, 0x0a
        /*004a*/ 	.short	(.L_15 - .L_14)
	.align		4
.L_14:
        /*004c*/ 	.word	index@(.nv.constant0._Z11bubble_sortPfi)
        /*0050*/ 	.short	0x0380
        /*0052*/ 	.short	0x000c


	//----- nvinfo : EIATTR_SW_WAR
	.align		4
.L_15:
        /*0054*/ 	.byte	0x04, 0x36
        /*0056*/ 	.short	(.L_17 - .L_16)
.L_16:
        /*0058*/ 	.word	0x00000008
.L_17:


//--------------------- .nv.callgraph             --------------------------
	.section	.nv.callgraph,"",@"SHT_CUDA_CALLGRAPH"
	.align	4
	.sectionentsize	8
	.align		4
        /*0000*/ 	.word	0x00000000
	.align		4
        /*0004*/ 	.word	0xffffffff
	.align		4
        /*0008*/ 	.word	0x00000000
	.align		4
        /*000c*/ 	.word	0xfffffffe
	.align		4
        /*0010*/ 	.word	0x00000000
	.align		4
        /*0014*/ 	.word	0xfffffffd
	.align		4
        /*0018*/ 	.word	0x00000000
	.align		4
        /*001c*/ 	.word	0xfffffffc


//--------------------- .text._Z11bubble_sortPfi  --------------------------
	.section	.text._Z11bubble_sortPfi,"ax",@progbits
	.align	128
        .global         _Z11bubble_sortPfi
        .type           _Z11bubble_sortPfi,@function
        .size           _Z11bubble_sortPfi,(.L_x_7 - _Z11bubble_sortPfi)
        .other          _Z11bubble_sortPfi,@"STO_CUDA_ENTRY STV_DEFAULT"
_Z11bubble_sortPfi:
.text._Z11bubble_sortPfi:
[----:B------:R-:W-:Y:S08]  /*0000*/  LDC R1, c[0x0][0x37c] ;  /* 0x0000df00ff017b82 */ /* 0x000ff00000000800 */
[----:B------:R-:W0:Y:S02]  /*0010*/  LDC R0, c[0x0][0x388] ;  /* 0x0000e200ff007b82 */ /* 0x000e240000000800 */
[----:B0-----:R-:W-:-:S13]  /*0020*/  ISETP.GE.AND P0, PT, R0, 0x2, PT ;  /* 0x000000020000780c */ /* 0x001fda0003f06270 */
[----:B------:R-:W-:Y:S05]  /*0030*/  @!P0 EXIT ;  /* 0x000000000000894d */ /* 0x000fea0003800000 */
[----:B------:R-:W0:Y:S01]  /*0040*/  LDCU.64 UR6, c[0x0][0x380] ;  /* 0x00007000ff0677ac */ /* 0x000e220008000a00 */
[----:B------:R-:W-:Y:S01]  /*0050*/  VIADD R0, R0, 0xffffffff ;  /* 0xffffffff00007836 */ /* 0x000fe20000000000 */
[----:B------:R-:W-:Y:S02]  /*0060*/  PRMT R2, RZ, 0x7610, R2 ;  /* 0x00007610ff027816 */ /* 0x000fe40000000002 */
[----:B------:R-:W-:Y:S01]  /*0070*/  PRMT R3, RZ, 0x7610, R3 ;  /* 0x00007610ff037816 */ /* 0x000fe20000000003 */
[----:B------:R-:W-:Y:S01]  /*0080*/  IMAD.MOV.U32 R4, RZ, RZ, R0 ;  /* 0x000000ffff047224 */ /* 0x000fe200078e0000 */
[----:B------:R-:W1:Y:S01]  /*0090*/  LDCU.U16 UR8, c[0x0][0x388] ;  /* 0x00007100ff0877ac */ /* 0x000e620008000400 */
[----:B------:R-:W2:Y:S01]  /*00a0*/  LDCU.64 UR10, c[0x0][0x358] ;  /* 0x00006b00ff0a77ac */ /* 0x000ea20008000a00 */
[----:B------:R-:W-:Y:S01]  /*00b0*/  UMOV UR4, URZ ;  /* 0x000000ff00047c82 */ /* 0x000fe20008000000 */
[----:B0-----:R-:W-:-:S04]  /*00c0*/  UIADD3 UR6, UP0, UPT, UR6, 0x10, URZ ;  /* 0x0000001006067890 */ /* 0x001fc8000ff1e0ff */
[----:B------:R-:W-:-:S12]  /*00d0*/  UIADD3.X UR7, UPT, UPT, URZ, UR7, URZ, UP0, !UPT ;  /* 0x00000007ff077290 */ /* 0x000fd800087fe4ff */
.L_x_5:
[----:B0-----:R-:W0:Y:S02]  /*00e0*/  LDCU UR5, c[0x0][0x388] ;  /* 0x00007100ff0577ac */ /* 0x001e240008000800 */
[----:B0-----:R-:W-:-:S04]  /*00f0*/  UIADD3 UR9, UPT, UPT, UR4, -UR5, URZ ;  /* 0x8000000504097290 */ /* 0x001fc8000fffe0ff */
[----:B------:R-:W-:-:S09]  /*0100*/  UISETP.GT.AND UP0, UPT, UR9, -0x2, UPT ;  /* 0xfffffffe0900788c */ /* 0x000fd2000bf04270 */
[----:B-1-3--:R-:W-:Y:S05]  /*0110*/  BRA.U UP0, `(.L_x_0) ;  /* 0x0000000500d87547 */ /* 0x00afea000b800000 */
[----:B------:R-:W-:Y:S01]  /*0120*/  UIADD3 UR5, UPT, UPT, -UR4, -0x2, UR5 ;  /* 0xfffffffe04057890 */ /* 0x000fe2000fffe105 */
[----:B------:R-:W-:Y:S01]  /*0130*/  LOP3.LUT P0, RZ, R4, 0x7, RZ, 0xc0, !PT ;  /* 0x0000000704ff7812 */ /* 0x000fe2000780c0ff */
[----:B------:R-:W-:Y:S02]  /*0140*/  IMAD.MOV.U32 R5, RZ, RZ, RZ ;  /* 0x000000ffff057224 */ /* 0x000fe400078e00ff */
[----:B------:R-:W-:-:S09]  /*0150*/  UISETP.GE.U32.AND UP0, UPT, UR5, 0x7, UPT ;  /* 0x000000070500788c */ /* 0x000fd2000bf06070 */
[----:B------:R-:W-:Y:S05]  /*0160*/  BRA.U !UP0, `(.L_x_1) ;  /* 0x0000000108d47547 */ /* 0x000fea000b800000 */
[----:B------:R-:W2:Y:S02]  /*0170*/  LDC.64 R6, c[0x0][0x380] ;  /* 0x0000e000ff067b82 */ /* 0x000ea40000000a00 */
[----:B--2---:R0:W5:Y:S01]  /*0180*/  LDG.E R9, desc[UR10][R6.64] ;  /* 0x0000000a06097981 */ /* 0x004162000c1e1900 */
[----:B------:R-:W-:Y:S01]  /*0190*/  LOP3.LUT R5, R4, 0xfffffff8, RZ, 0xc0, !PT ;  /* 0xfffffff804057812 */ /* 0x000fe200078ec0ff */
[----:B------:R-:W-:Y:S02]  /*01a0*/  IMAD.U32 R11, RZ, RZ, UR6 ;  /* 0x00000006ff0b7e24 */ /* 0x000fe4000f8e00ff */
[----:B------:R-:W-:Y:S02]  /*01b0*/  IMAD.U32 R12, RZ, RZ, UR7 ;  /* 0x00000007ff0c7e24 */ /* 0x000fe4000f8e00ff */
[----:B------:R-:W-:-:S07]  /*01c0*/  IMAD.MOV R8, RZ, RZ, -R5 ;  /* 0x000000ffff087224 */ /* 0x000fce00078e0a05 */
.L_x_2:
[----:B0--3--:R-:W-:Y:S02]  /*01d0*/  IMAD.MOV.U32 R6, RZ, RZ, R11 ;  /* 0x000000ffff067224 */ /* 0x009fe400078e000b */
[----:B------:R-:W-:-:S05]  /*01e0*/  IMAD.MOV.U32 R7, RZ, RZ, R12 ;  /* 0x000000ffff077224 */ /* 0x000fca00078e000c */
[----:B------:R-:W2:Y:S04]  /*01f0*/  LDG.E R11, desc[UR10][R6.64+-0xc] ;  /* 0xfffff40a060b7981 */ /* 0x000ea8000c1e1900 */
[----:B------:R-:W3:Y:S04]  /*0200*/  LDG.E R13, desc[UR10][R6.64+-0x8] ;  /* 0xfffff80a060d7981 */ /* 0x000ee8000c1e1900 */
[----:B------:R-:W4:Y:S04]  /*0210*/  LDG.E R15, desc[UR10][R6.64+-0x4] ;  /* 0xfffffc0a060f7981 */ /* 0x000f28000c1e1900 */
[----:B------:R-:W4:Y:S04]  /*0220*/  LDG.E R17, desc[UR10][R6.64] ;  /* 0x0000000a06117981 */ /* 0x000f28000c1e1900 */
[----:B------:R-:W4:Y:S04]  /*0230*/  LDG.E R19, desc[UR10][R6.64+0x4] ;  /* 0x0000040a06137981 */ /* 0x000f28000c1e1900 */
[----:B------:R-:W4:Y:S04]  /*0240*/  LDG.E R21, desc[UR10][R6.64+0x8] ;  /* 0x0000080a06157981 */ /* 0x000f28000c1e1900 */
[----:B------:R-:W4:Y:S01]  /*0250*/  LDG.E R10, desc[UR10][R6.64+0xc] ;  /* 0x00000c0a060a7981 */ /* 0x000f22000c1e1900 */
[----:B--2--5:R-:W-:-:S13]  /*0260*/  FSETP.GT.AND P1, PT, R9, R11, PT ;  /* 0x0000000b0900720b */ /* 0x024fda0003f24000 */
[----:B------:R0:W-:Y:S04]  /*0270*/  @P1 STG.E desc[UR10][R6.64+-0x10], R11 ;  /* 0xfffff00b06001986 */ /* 0x0001e8000c10190a */
[----:B------:R2:W-:Y:S01]  /*0280*/  @P1 STG.E desc[UR10][R6.64+-0xc], R9 ;  /* 0xfffff40906001986 */ /* 0x0005e2000c10190a */
[----:B0-----:R-:W-:-:S03]  /*0290*/  @P1 IMAD.MOV.U32 R11, RZ, RZ, R9 ;  /* 0x000000ffff0b1224 */ /* 0x001fc600078e0009 */
[----:B--2---:R-:W2:Y:S02]  /*02a0*/  LDG.E R9, desc[UR10][R6.64+0x10] ;  /* 0x0000100a06097981 */ /* 0x004ea4000c1e1900 */
[----:B---3--:R-:W-:Y:S02]  /*02b0*/  FSETP.GT.AND P1, PT, R11, R13, PT ;  /* 0x0000000d0b00720b */ /* 0x008fe40003f24000 */
[----:B------:R-:W-:-:S04]  /*02c0*/  IADD3 R8, PT, PT, R8, 0x8, RZ ;  /* 0x0000000808087810 */ /* 0x000fc80007ffe0ff */
[----:B------:R-:W-:-:S07]  /*02d0*/  ISETP.NE.AND P3, PT, R8, RZ, PT ;  /* 0x000000ff0800720c */ /* 0x000fce0003f65270 */
[----:B------:R0:W-:Y:S04]  /*02e0*/  @P1 STG.E desc[UR10][R6.64+-0xc], R13 ;  /* 0xfffff40d06001986 */ /* 0x0001e8000c10190a */
[----:B------:R-:W-:Y:S01]  /*02f0*/  @P1 STG.E desc[UR10][R6.64+-0x8], R11 ;  /* 0xfffff80b06001986 */ /* 0x000fe2000c10190a */
[----:B0-----:R-:W-:-:S05]  /*0300*/  @P1 IMAD.MOV.U32 R13, RZ, RZ, R11 ;  /* 0x000000ffff0d1224 */ /* 0x001fca00078e000b */
[----:B----4-:R-:W-:-:S13]  /*0310*/  FSETP.GT.AND P2, PT, R13, R15, PT ;  /* 0x0000000f0d00720b */ /* 0x010fda0003f44000 */
[----:B------:R0:W-:Y:S04]  /*0320*/  @P2 STG.E desc[UR10][R6.64+-0x8], R15 ;  /* 0xfffff80f06002986 */ /* 0x0001e8000c10190a */
[----:B------:R-:W-:Y:S01]  /*0330*/  @P2 STG.E desc[UR10][R6.64+-0x4], R13 ;  /* 0xfffffc0d06002986 */ /* 0x000fe2000c10190a */
[----:B0-----:R-:W-:-:S05]  /*0340*/  @P2 IMAD.MOV.U32 R15, RZ, RZ, R13 ;  /* 0x000000ffff0f2224 */ /* 0x001fca00078e000d */
[----:B------:R-:W-:-:S13]  /*0350*/  FSETP.GT.AND P1, PT, R15, R17, PT ;  /* 0x000000110f00720b */ /* 0x000fda0003f24000 */
        /* <DEDUP_REMOVED lines=14> */
[----:B0-----:R-:W-:Y:S01]  /*0440*/  @P2 IMAD.MOV.U32 R10, RZ, RZ, R21 ;  /* 0x000000ffff0a2224 */ /* 0x001fe200078e0015 */
[----:B------:R-:W-:-:S05]  /*0450*/  IADD3 R11, P2, PT, R6, 0x20, RZ ;  /* 0x00000020060b7810 */ /* 0x000fca0007f5e0ff */
[----:B------:R-:W-:Y:S01]  /*0460*/  IMAD.X R12, RZ, RZ, R7, P2 ;  /* 0x000000ffff0c7224 */ /* 0x000fe200010e0607 */
[----:B--2---:R-:W-:-:S13]  /*0470*/  FSETP.GT.AND P1, PT, R10, R9, PT ;  /* 0x000000090a00720b */ /* 0x004fda0003f24000 */
[----:B------:R0:W-:Y:S04]  /*0480*/  @P1 STG.E desc[UR10][R6.64+0xc], R9 ;  /* 0x00000c0906001986 */ /* 0x0001e8000c10190a */
[----:B------:R3:W-:Y:S01]  /*0490*/  @P1 STG.E desc[UR10][R6.64+0x10], R10 ;  /* 0x0000100a06001986 */ /* 0x0007e2000c10190a */
[----:B0-----:R-:W-:Y:S01]  /*04a0*/  @P1 IMAD.MOV.U32 R9, RZ, RZ, R10 ;  /* 0x000000ffff091224 */ /* 0x001fe200078e000a */
[----:B------:R-:W-:Y:S06]  /*04b0*/  @P3 BRA `(.L_x_2) ;  /* 0xfffffffc00443947 */ /* 0x000fec000383ffff */
.L_x_1:
[----:B------:R-:W-:Y:S05]  /*04c0*/  @!P0 BRA `(.L_x_0) ;  /* 0x0000000000ec8947 */ /* 0x000fea0003800000 */
[----:B---3--:R-:W-:-:S05]  /*04d0*/  LOP3.LUT R6, RZ, R3, RZ, 0x33, !PT ;  /* 0x00000003ff067212 */ /* 0x008fca00078e33ff */
[----:B-1----:R-:W-:-:S05]  /*04e0*/  VIADD R6, R6, UR8 ;  /* 0x0000000806067c36 */ /* 0x002fca0008000000 */
[----:B------:R-:W-:-:S04]  /*04f0*/  LOP3.LUT R6, R6, 0x7, RZ, 0xc0, !PT ;  /* 0x0000000706067812 */ /* 0x000fc800078ec0ff */
[C---:B------:R-:W-:Y:S01]  /*0500*/  LOP3.LUT P0, RZ, R6.reuse, 0x3, RZ, 0xc0, !PT ;  /* 0x0000000306ff7812 */ /* 0x040fe2000780c0ff */
[----:B------:R-:W-:-:S05]  /*0510*/  VIADD R7, R6, 0xffffffff ;  /* 0xffffffff06077836 */ /* 0x000fca0000000000 */
[----:B------:R-:W-:-:S13]  /*0520*/  ISETP.GE.U32.AND P1, PT, R7, 0x3, PT ;  /* 0x000000030700780c */ /* 0x000fda0003f26070 */
[----:B------:R-:W-:Y:S05]  /*0530*/  @!P1 BRA `(.L_x_3) ;  /* 0x00000000005c9947 */ /* 0x000fea0003800000 */
[----:B------:R-:W0:Y:S02]  /*0540*/  LDC.64 R6, c[0x0][0x380] ;  /* 0x0000e000ff067b82 */ /* 0x000e240000000a00 */
[----:B0-----:R-:W-:-:S05]  /*0550*/  IMAD.WIDE.U32 R6, R5, 0x4, R6 ;  /* 0x0000000405067825 */ /* 0x001fca00078e0006 */
[----:B--2---:R-:W2:Y:S04]  /*0560*/  LDG.E R8, desc[UR10][R6.64] ;  /* 0x0000000a06087981 */ /* 0x004ea8000c1e1900 */
[----:B------:R-:W2:Y:S04]  /*0570*/  LDG.E R9, desc[UR10][R6.64+0x4] ;  /* 0x0000040a06097981 */ /* 0x000ea8000c1e1900 */
[----:B------:R-:W3:Y:S04]  /*0580*/  LDG.E R11, desc[UR10][R6.64+0x8] ;  /* 0x0000080a060b7981 */ /* 0x000ee8000c1e1900 */
[----:B------:R-:W4:Y:S04]  /*0590*/  LDG.E R13, desc[UR10][R6.64+0xc] ;  /* 0x00000c0a060d7981 */ /* 0x000f28000c1e1900 */
[----:B------:R-:W5:Y:S01]  /*05a0*/  LDG.E R10, desc[UR10][R6.64+0x10] ;  /* 0x0000100a060a7981 */ /* 0x000f62000c1e1900 */
[----:B------:R-:W-:-:S02]  /*05b0*/  IADD3 R5, PT, PT, R5, 0x4, RZ ;  /* 0x0000000405057810 */ /* 0x000fc40007ffe0ff */
[----:B--2---:R-:W-:-:S13]  /*05c0*/  FSETP.GT.AND P1, PT, R8, R9, PT ;  /* 0x000000090800720b */ /* 0x004fda0003f24000 */
[----:B------:R0:W-:Y:S04]  /*05d0*/  @P1 STG.E desc[UR10][R6.64], R9 ;  /* 0x0000000906001986 */ /* 0x0001e8000c10190a */
[----:B------:R-:W-:Y:S01]  /*05e0*/  @P1 STG.E desc[UR10][R6.64+0x4], R8 ;  /* 0x0000040806001986 */ /* 0x000fe2000c10190a */
[----:B0-----:R-:W-:-:S05]  /*05f0*/  @P1 IMAD.MOV.U32 R9, RZ, RZ, R8 ;  /* 0x000000ffff091224 */ /* 0x001fca00078e0008 */
[----:B---3--:R-:W-:-:S13]  /*0600*/  FSETP.GT.AND P2, PT, R9, R11, PT ;  /* 0x0000000b0900720b */ /* 0x008fda0003f44000 */
[----:B------:R0:W-:Y:S04]  /*0610*/  @P2 STG.E desc[UR10][R6.64+0x4], R11 ;  /* 0x0000040b06002986 */ /* 0x0001e8000c10190a */
[----:B------:R-:W-:Y:S01]  /*0620*/  @P2 STG.E desc[UR10][R6.64+0x8], R9 ;  /* 0x0000080906002986 */ /* 0x000fe2000c10190a */
[----:B0-----:R-:W-:-:S05]  /*0630*/  @P2 IMAD.MOV.U32 R11, RZ, RZ, R9 ;  /* 0x000000ffff0b2224 */ /* 0x001fca00078e0009 */
[----:B----4-:R-:W-:-:S13]  /*0640*/  FSETP.GT.AND P1, PT, R11, R13, PT ;  /* 0x0000000d0b00720b */ /* 0x010fda0003f24000 */
[----:B------:R0:W-:Y:S04]  /*0650*/  @P1 STG.E desc[UR10][R6.64+0x8], R13 ;  /* 0x0000080d06001986 */ /* 0x0001e8000c10190a */
[----:B------:R1:W-:Y:S01]  /*0660*/  @P1 STG.E desc[UR10][R6.64+0xc], R11 ;  /* 0x00000c0b06001986 */ /* 0x0003e2000c10190a */
[----:B0-----:R-:W-:-:S05]  /*0670*/  @P1 IMAD.MOV.U32 R13, RZ, RZ, R11 ;  /* 0x000000ffff0d1224 */ /* 0x001fca00078e000b */
[----:B-----5:R-:W-:-:S13]  /*0680*/  FSETP.GT.AND P2, PT, R13, R10, PT ;  /* 0x0000000a0d00720b */ /* 0x020fda0003f44000 */
[----:B------:R1:W-:Y:S04]  /*0690*/  @P2 STG.E desc[UR10][R6.64+0xc], R10 ;  /* 0x00000c0a06002986 */ /* 0x0003e8000c10190a */
[----:B------:R1:W-:Y:S02]  /*06a0*/  @P2 STG.E desc[UR10][R6.64+0x10], R13 ;  /* 0x0000100d06002986 */ /* 0x0003e4000c10190a */
.L_x_3:
[----:B------:R-:W-:Y:S05]  /*06b0*/  @!P0 BRA `(.L_x_0) ;  /* 0x0000000000708947 */ /* 0x000fea0003800000 */
[----:B-1----:R-:W-:-:S05]  /*06c0*/  LOP3.LUT R6, R2, 0x3, RZ, 0x3c, !PT ;  /* 0x0000000302067812 */ /* 0x002fca00078e3cff */
[----:B------:R-:W-:-:S05]  /*06d0*/  VIADD R6, R6, UR8 ;  /* 0x0000000806067c36 */ /* 0x000fca0008000000 */
[C---:B------:R-:W-:Y:S02]  /*06e0*/  LOP3.LUT R7, R6.reuse, 0x3, RZ, 0xc0, !PT ;  /* 0x0000000306077812 */ /* 0x040fe400078ec0ff */
[----:B------:R-:W-:Y:S02]  /*06f0*/  LOP3.LUT R6, R6, 0x1, RZ, 0xc0, !PT ;  /* 0x0000000106067812 */ /* 0x000fe400078ec0ff */
[----:B------:R-:W-:Y:S02]  /*0700*/  ISETP.NE.AND P0, PT, R7, 0x1, PT ;  /* 0x000000010700780c */ /* 0x000fe40003f05270 */
[----:B------:R-:W-:-:S11]  /*0710*/  ISETP.NE.U32.AND P2, PT, R6, 0x1, PT ;  /* 0x000000010600780c */ /* 0x000fd60003f45070 */
[----:B------:R-:W-:Y:S05]  /*0720*/  @!P0 BRA `(.L_x_4) ;  /* 0x0000000000348947 */ /* 0x000fea0003800000 */
[----:B------:R-:W0:Y:S02]  /*0730*/  LDC.64 R6, c[0x0][0x380] ;  /* 0x0000e000ff067b82 */ /* 0x000e240000000a00 */
[----:B0-----:R-:W-:-:S05]  /*0740*/  IMAD.WIDE.U32 R6, R5, 0x4, R6 ;  /* 0x0000000405067825 */ /* 0x001fca00078e0006 */
[----:B--2---:R-:W2:Y:S04]  /*0750*/  LDG.E R8, desc[UR10][R6.64] ;  /* 0x0000000a06087981 */ /* 0x004ea8000c1e1900 */
[----:B------:R-:W2:Y:S04]  /*0760*/  LDG.E R9, desc[UR10][R6.64+0x4] ;  /* 0x0000040a06097981 */ /* 0x000ea8000c1e1900 */
[----:B------:R-:W3:Y:S01]  /*0770*/  LDG.E R10, desc[UR10][R6.64+0x8] ;  /* 0x0000080a060a7981 */ /* 0x000ee2000c1e1900 */
[----:B------:R-:W-:Y:S01]  /*0780*/  VIADD R5, R5, 0x2 ;  /* 0x0000000205057836 */ /* 0x000fe20000000000 */
[----:B--2---:R-:W-:-:S13]  /*0790*/  FSETP.GT.AND P0, PT, R8, R9, PT ;  /* 0x000000090800720b */ /* 0x004fda0003f04000 */
[----:B------:R0:W-:Y:S04]  /*07a0*/  @P0 STG.E desc[UR10][R6.64], R9 ;  /* 0x0000000906000986 */ /* 0x0001e8000c10190a */
[----:B------:R1:W-:Y:S01]  /*07b0*/  @P0 STG.E desc[UR10][R6.64+0x4], R8 ;  /* 0x0000040806000986 */ /* 0x0003e2000c10190a */
[----:B0-----:R-:W-:-:S05]  /*07c0*/  @P0 IMAD.MOV.U32 R9, RZ, RZ, R8 ;  /* 0x000000ffff090224 */ /* 0x001fca00078e0008 */
[----:B---3--:R-:W-:-:S13]  /*07d0*/  FSETP.GT.AND P1, PT, R9, R10, PT ;  /* 0x0000000a0900720b */ /* 0x008fda0003f24000 */
[----:B------:R1:W-:Y:S04]  /*07e0*/  @P1 STG.E desc[UR10][R6.64+0x4], R10 ;  /* 0x0000040a06001986 */ /* 0x0003e8000c10190a */
[----:B------:R1:W-:Y:S02]  /*07f0*/  @P1 STG.E desc[UR10][R6.64+0x8], R9 ;  /* 0x0000080906001986 */ /* 0x0003e4000c10190a */
.L_x_4:
[----:B------:R-:W-:Y:S05]  /*0800*/  @P2 BRA `(.L_x_0) ;  /* 0x00000000001c2947 */ /* 0x000fea0003800000 */
[----:B-1----:R-:W0:Y:S02]  /*0810*/  LDC.64 R6, c[0x0][0x380] ;  /* 0x0000e000ff067b82 */ /* 0x002e240000000a00 */
[----:B0-----:R-:W-:-:S05]  /*0820*/  IMAD.WIDE.U32 R6, R5, 0x4, R6 ;  /* 0x0000000405067825 */ /* 0x001fca00078e0006 */
[----:B--2---:R-:W2:Y:S04]  /*0830*/  LDG.E R5, desc[UR10][R6.64] ;  /* 0x0000000a06057981 */ /* 0x004ea8000c1e1900 */
[----:B------:R-:W2:Y:S02]  /*0840*/  LDG.E R8, desc[UR10][R6.64+0x4] ;  /* 0x0000040a06087981 */ /* 0x000ea4000c1e1900 */
[----:B--2---:R-:W-:-:S13]  /*0850*/  FSETP.GT.AND P0, PT, R5, R8, PT ;  /* 0x000000080500720b */ /* 0x004fda0003f04000 */
[----:B------:R0:W-:Y:S04]  /*0860*/  @P0 STG.E desc[UR10][R6.64], R8 ;  /* 0x0000000806000986 */ /* 0x0001e8000c10190a */
[----:B------:R0:W-:Y:S02]  /*0870*/  @P0 STG.E desc[UR10][R6.64+0x4], R5 ;  /* 0x0000040506000986 */ /* 0x0001e4000c10190a */
.L_x_0:
[----:B------:R-:W-:Y:S01]  /*0880*/  UIADD3 UR4, UPT, UPT, UR4, 0x1, URZ ;  /* 0x0000000104047890 */ /* 0x000fe2000fffe0ff */
[----:B------:R-:W-:Y:S02]  /*0890*/  VIADD R3, R3, 0x1 ;  /* 0x0000000103037836 */ /* 0x000fe40000000000 */
[----:B------:R-:W-:Y:S02]  /*08a0*/  VIADD R2, R2, 0x1 ;  /* 0x0000000102027836 */ /* 0x000fe40000000000 */
[----:B------:R-:W-:Y:S01]  /*08b0*/  VIADD R4, R4, 0xffffffff ;  /* 0xffffffff04047836 */ /* 0x000fe20000000000 */
[----:B------:R-:W-:-:S13]  /*08c0*/  ISETP.NE.AND P0, PT, R0, UR4, PT ;  /* 0x0000000400007c0c */ /* 0x000fda000bf05270 */
[----:B------:R-:W-:Y:S05]  /*08d0*/  @P0 BRA `(.L_x_5) ;  /* 0xfffffff800000947 */ /* 0x000fea000383ffff */
[----:B-12---:R-:W-:Y:S05]  /*08e0*/  EXIT ;  /* 0x000000000000794d */ /* 0x006fea0003800000 */
.L_x_6:
[----:B------:R-:W-:-:S00]  /*08f0*/  BRA `(.L_x_6) ;  /* 0xfffffffc00fc7947 */ /* 0x000fc0000383ffff */
[----:B------:R-:W-:-:S00]  /*0900*/  NOP ;  /* 0x0000000000007918 */ /* 0x000fc00000000000 */
[----:B------:R-:W-:-:S00]  /*0910*/  NOP ;  /* 0x0000000000007918 */ /* 0x000fc00000000000 */
[----:B------:R-:W-:-:S00]  /*0920*/  NOP ;  /* 0x0000000000007918 */ /* 0x000fc00000000000 */
[----:B------:R-:W-:-:S00]  /*0930*/  NOP ;  /* 0x0000000000007918 */ /* 0x000fc00000000000 */
[----:B------:R-:W-:-:S00]  /*0940*/  NOP ;  /* 0x0000000000007918 */ /* 0x000fc00000000000 */
[----:B------:R-:W-:-:S00]  /*0950*/  NOP ;  /* 0x0000000000007918 */ /* 0x000fc00000000000 */
[----:B------:R-:W-:-:S00]  /*0960*/  NOP ;  /* 0x0000000000007918 */ /* 0x000fc00000000000 */
[----:B------:R-:W-:-:S00]  /*0970*/  NOP ;  /* 0x0000000000007918 */ /* 0x000fc00000000000 */
.L_x_7:


//--------------------- .nv.shared.reserved.0     --------------------------
	.section	.nv.shared.reserved.0,"aw",@nobits
	.weak		__nv_reservedSMEM_offset_0_alias
	.size		__nv_reservedSMEM_offset_0_alias, 0, 64
	.other		__nv_reservedSMEM_offset_0_alias,@"STO_CUDA_RESERVED_SHARED STV_DEFAULT"
__nv_reservedSMEM_offset_0_alias:
	.zero		0
	.zero		64


//--------------------- .nv.constant0._Z11bubble_sortPfi --------------------------
	.section	.nv.constant0._Z11bubble_sortPfi,"a",@progbits
	.sectionflags	@""
	.align	4
.nv.constant0._Z11bubble_sortPfi:
	.zero		908


//--------------------- SYMBOLS --------------------------

	.type		.nv.reservedSmem.offset0,@object
	.size		.nv.reservedSmem.offset0,0x4
